	.headerflags	@"EF_CUDA_TEXMODE_UNIFIED EF_CUDA_64BIT_ADDRESS EF_CUDA_ACCELERATORS EF_CUDA_SM90 EF_CUDA_VIRTUAL_SM(EF_CUDA_SM90)"
	.elftype	@"ET_EXEC"


//--------------------- .nv.info                  --------------------------
	.section	.nv.info,"",@"SHT_CUDA_INFO"
	.align	4


	//----- nvinfo : EIATTR_REGCOUNT
	.align		4
        /*0000*/ 	.byte	0x04, 0x2f
        /*0002*/ 	.short	(.L_1 - .L_0)
	.align		4
.L_0:
        /*0004*/ 	.word	index@(triton_poi_fused_add_exp_ge_lt_masked_fill_mul_neg_pow_sub_3)
        /*0008*/ 	.word	0x00000016


	//----- nvinfo : EIATTR_MIN_STACK_SIZE
	.align		4
.L_1:
        /*000c*/ 	.byte	0x04, 0x12
        /*000e*/ 	.short	(.L_3 - .L_2)
	.align		4
.L_2:
        /*0010*/ 	.word	index@(triton_poi_fused_add_exp_ge_lt_masked_fill_mul_neg_pow_sub_3)
        /*0014*/ 	.word	0x00000000


	//----- nvinfo : EIATTR_FRAME_SIZE
	.align		4
.L_3:
        /*0018*/ 	.byte	0x04, 0x11
        /*001a*/ 	.short	(.L_5 - .L_4)
	.align		4
.L_4:
        /*001c*/ 	.word	index@(triton_poi_fused_add_exp_ge_lt_masked_fill_mul_neg_pow_sub_3)
        /*0020*/ 	.word	0x00000000


	//----- nvinfo : EIATTR_MIN_STACK_SIZE
	.align		4
.L_5:
        /*0024*/ 	.byte	0x04, 0x12
        /*0026*/ 	.short	(.L_7 - .L_6)
	.align		4
.L_6:
        /*0028*/ 	.word	index@(triton_poi_fused_add_exp_ge_lt_masked_fill_mul_neg_pow_sub_3)
        /*002c*/ 	.word	0x00000000
.L_7:


//--------------------- .nv.info.triton_poi_fused_add_exp_ge_lt_masked_fill_mul_neg_pow_sub_3 --------------------------
	.section	.nv.info.triton_poi_fused_add_exp_ge_lt_masked_fill_mul_neg_pow_sub_3,"",@"SHT_CUDA_INFO"
	.sectionflags	@""
	.align	4


	//----- nvinfo : EIATTR_CUDA_API_VERSION
	.align		4
        /*0000*/ 	.byte	0x04, 0x37
        /*0002*/ 	.short	(.L_9 - .L_8)
.L_8:
        /*0004*/ 	.word	0x0000007c


	//----- nvinfo : EIATTR_KPARAM_INFO
	.align		4
.L_9:
        /*0008*/ 	.byte	0x04, 0x17
        /*000a*/ 	.short	(.L_11 - .L_10)
.L_10:
        /*000c*/ 	.word	0x00000000
        /*0010*/ 	.short	0x0008
        /*0012*/ 	.short	0x0040
        /*0014*/ 	.byte	0x00, 0xf0, 0x11, 0x00


	//----- nvinfo : EIATTR_KPARAM_INFO
	.align		4
.L_11:
        /*0018*/ 	.byte	0x04, 0x17
        /*001a*/ 	.short	(.L_13 - .L_12)
.L_12:
        /*001c*/ 	.word	0x00000000
        /*0020*/ 	.short	0x0007
        /*0022*/ 	.short	0x0038
        /*0024*/ 	.byte	0x00, 0xf4, 0x21, 0x00


	//----- nvinfo : EIATTR_KPARAM_INFO
	.align		4
.L_13:
        /*0028*/ 	.byte	0x04, 0x17
        /*002a*/ 	.short	(.L_15 - .L_14)
.L_14:
        /*002c*/ 	.word	0x00000000
        /*0030*/ 	.short	0x0006
        /*0032*/ 	.short	0x0030
        /*0034*/ 	.byte	0x00, 0xf4, 0x21, 0x00


	//----- nvinfo : EIATTR_KPARAM_INFO
	.align		4
.L_15:
        /*0038*/ 	.byte	0x04, 0x17
        /*003a*/ 	.short	(.L_17 - .L_16)
.L_16:
        /*003c*/ 	.word	0x00000000
        /*0040*/ 	.short	0x0005
        /*0042*/ 	.short	0x0028
        /*0044*/ 	.byte	0x00, 0xf4, 0x21, 0x00


	//----- nvinfo : EIATTR_KPARAM_INFO
	.align		4
.L_17:
        /*0048*/ 	.byte	0x04, 0x17
        /*004a*/ 	.short	(.L_19 - .L_18)
.L_18:
        /*004c*/ 	.word	0x00000000
        /*0050*/ 	.short	0x0004
        /*0052*/ 	.short	0x0020
        /*0054*/ 	.byte	0x00, 0xf4, 0x21, 0x00


	//----- nvinfo : EIATTR_KPARAM_INFO
	.align		4
.L_19:
        /*0058*/ 	.byte	0x04, 0x17
        /*005a*/ 	.short	(.L_21 - .L_20)
.L_20:
        /*005c*/ 	.word	0x00000000
        /*0060*/ 	.short	0x0003
        /*0062*/ 	.short	0x0018
        /*0064*/ 	.byte	0x00, 0xf4, 0x21, 0x00


	//----- nvinfo : EIATTR_KPARAM_INFO
	.align		4
.L_21:
        /*0068*/ 	.byte	0x04, 0x17
        /*006a*/ 	.short	(.L_23 - .L_22)
.L_22:
        /*006c*/ 	.word	0x00000000
        /*0070*/ 	.short	0x0002
        /*0072*/ 	.short	0x0010
        /*0074*/ 	.byte	0x00, 0xf4, 0x21, 0x00


	//----- nvinfo : EIATTR_KPARAM_INFO
	.align		4
.L_23:
        /*0078*/ 	.byte	0x04, 0x17
        /*007a*/ 	.short	(.L_25 - .L_24)
.L_24:
        /*007c*/ 	.word	0x00000000
        /*0080*/ 	.short	0x0001
        /*0082*/ 	.short	0x0008
        /*0084*/ 	.byte	0x00, 0xf4, 0x21, 0x00


	//----- nvinfo : EIATTR_KPARAM_INFO
	.align		4
.L_25:
        /*0088*/ 	.byte	0x04, 0x17
        /*008a*/ 	.short	(.L_27 - .L_26)
.L_26:
        /*008c*/ 	.word	0x00000000
        /*0090*/ 	.short	0x0000
        /*0092*/ 	.short	0x0000
        /*0094*/ 	.byte	0x00, 0xf4, 0x21, 0x00


	//----- nvinfo : EIATTR_SPARSE_MMA_MASK
	.align		4
.L_27:
        /*0098*/ 	.byte	0x03, 0x50
        /*009a*/ 	.short	0x0000


	//----- nvinfo : EIATTR_MAXREG_COUNT
	.align		4
        /*009c*/ 	.byte	0x03, 0x1b
        /*009e*/ 	.short	0x00ff


	//----- nvinfo : EIATTR_EXIT_INSTR_OFFSETS
	.align		4
        /*00a0*/ 	.byte	0x04, 0x1c
        /*00a2*/ 	.short	(.L_29 - .L_28)


	//   ....[0]....
.L_28:
        /*00a4*/ 	.word	0x00000520


	//   ....[1]....
        /*00a8*/ 	.word	0x00000540


	//----- nvinfo : EIATTR_REQNTID
	.align		4
.L_29:
        /*00ac*/ 	.byte	0x04, 0x10
        /*00ae*/ 	.short	(.L_31 - .L_30)
.L_30:
        /*00b0*/ 	.word	0x00000080
        /*00b4*/ 	.word	0x00000001
        /*00b8*/ 	.word	0x00000001


	//----- nvinfo : EIATTR_CBANK_PARAM_SIZE
	.align		4
.L_31:
        /*00bc*/ 	.byte	0x03, 0x19
        /*00be*/ 	.short	0x0044


	//----- nvinfo : EIATTR_PARAM_CBANK
	.align		4
        /*00c0*/ 	.byte	0x04, 0x0a
        /*00c2*/ 	.short	(.L_33 - .L_32)
	.align		4
.L_32:
        /*00c4*/ 	.word	index@(.nv.constant0.triton_poi_fused_add_exp_ge_lt_masked_fill_mul_neg_pow_sub_3)
        /*00c8*/ 	.short	0x0210
        /*00ca*/ 	.short	0x0044


	//----- nvinfo : EIATTR_SW_WAR
	.align		4
.L_33:
        /*00cc*/ 	.byte	0x04, 0x36
        /*00ce*/ 	.short	(.L_35 - .L_34)
.L_34:
        /*00d0*/ 	.word	0x00000008
.L_35:


//--------------------- .nv.callgraph             --------------------------
	.section	.nv.callgraph,"",@"SHT_CUDA_CALLGRAPH"
	.align	4
	.sectionentsize	8
	.align		4
        /*0000*/ 	.word	0x00000000
	.align		4
        /*0004*/ 	.word	0xffffffff
	.align		4
        /*0008*/ 	.word	0x00000000
	.align		4
        /*000c*/ 	.word	0xfffffffe
	.align		4
        /*0010*/ 	.word	0x00000000
	.align		4
        /*0014*/ 	.word	0xfffffffd
	.align		4
        /*0018*/ 	.word	0x00000000
	.align		4
        /*001c*/ 	.word	0xfffffffc


//--------------------- .text.triton_poi_fused_add_exp_ge_lt_masked_fill_mul_neg_pow_sub_3 --------------------------
	.section	.text.triton_poi_fused_add_exp_ge_lt_masked_fill_mul_neg_pow_sub_3,"ax",@progbits
	.align	128
        .global         triton_poi_fused_add_exp_ge_lt_masked_fill_mul_neg_pow_sub_3
        .type           triton_poi_fused_add_exp_ge_lt_masked_fill_mul_neg_pow_sub_3,@function
        .size           triton_poi_fused_add_exp_ge_lt_masked_fill_mul_neg_pow_sub_3,(.L_x_1 - triton_poi_fused_add_exp_ge_lt_masked_fill_mul_neg_pow_sub_3)
        .other          triton_poi_fused_add_exp_ge_lt_masked_fill_mul_neg_pow_sub_3,@"STO_CUDA_ENTRY STV_DEFAULT"
triton_poi_fused_add_exp_ge_lt_masked_fill_mul_neg_pow_sub_3:
.text.triton_poi_fused_add_exp_ge_lt_masked_fill_mul_neg_pow_sub_3:
[----:B------:R-:W0:Y:S01]  /*0000*/  LDC R1, c[0x0][0x28] ;  /* 0x00000a00ff017b82 */ /* 0x000e220000000800 */
[----:B------:R-:W1:Y:S07]  /*0010*/  S2R R0, SR_TID.X ;  /* 0x0000000000007919 */ /* 0x000e6e0000002100 */
[----:B------:R-:W2:Y:S01]  /*0020*/  LDC.64 R6, c[0x0][0x210] ;  /* 0x00008400ff067b82 */ /* 0x000ea20000000a00 */
[----:B------:R-:W-:Y:S01]  /*0030*/  ULDC.64 UR4, c[0x0][0x208] ;  /* 0x0000820000047ab9 */ /* 0x000fe20000000a00 */
[----:B------:R-:W-:Y:S01]  /*0040*/  ULDC.64 UR6, c[0x0][0x238] ;  /* 0x00008e0000067ab9 */ /* 0x000fe20000000a00 */
[----:B------:R-:W3:Y:S05]  /*0050*/  S2R R3, SR_CTAID.X ;  /* 0x0000000000037919 */ /* 0x000eea0000002500 */
[----:B------:R-:W4:Y:S08]  /*0060*/  LDC.64 R8, c[0x0][0x218] ;  /* 0x00008600ff087b82 */ /* 0x000f300000000a00 */
[----:B------:R-:W5:Y:S08]  /*0070*/  LDC.64 R12, c[0x0][0x228] ;  /* 0x00008a00ff0c7b82 */ /* 0x000f700000000a00 */
[----:B------:R-:W2:Y:S01]  /*0080*/  LDC.64 R14, c[0x0][0x230] ;  /* 0x00008c00ff0e7b82 */ /* 0x000ea20000000a00 */
[----:B-1----:R-:W-:Y:S01]  /*0090*/  SHF.L.U32 R0, R0, 0x1, RZ ;  /* 0x0000000100007819 */ /* 0x002fe200000006ff */
[----:B----4-:R-:W4:Y:S03]  /*00a0*/  LDG.E R4, desc[UR4][R8.64] ;  /* 0x0000000408047981 */ /* 0x010f26000c1e1900 */
[----:B------:R-:W-:-:S04]  /*00b0*/  LOP3.LUT R0, R0, 0xfe, RZ, 0xc0, !PT ;  /* 0x000000fe00007812 */ /* 0x000fc800078ec0ff */
[----:B---3--:R-:W-:Y:S02]  /*00c0*/  LEA R0, R3, R0, 0x8 ;  /* 0x0000000003007211 */ /* 0x008fe400078e40ff */
[----:B------:R-:W-:Y:S01]  /*00d0*/  CS2R R2, SRZ ;  /* 0x0000000000027805 */ /* 0x000fe2000001ff00 */
[----:B-----5:R-:W3:Y:S01]  /*00e0*/  LDG.E R12, desc[UR4][R12.64] ;  /* 0x000000040c0c7981 */ /* 0x020ee2000c1e1900 */
[C---:B------:R-:W-:Y:S01]  /*00f0*/  ISETP.GE.AND P0, PT, R0.reuse, 0x100, PT ;  /* 0x000001000000780c */ /* 0x040fe20003f06270 */
[----:B--2---:R-:W-:Y:S02]  /*0100*/  IMAD.WIDE R6, R0, 0x4, R6 ;  /* 0x0000000400067825 */ /* 0x004fe400078e0206 */
[----:B0-----:R-:W2:Y:S10]  /*0110*/  LDG.E R14, desc[UR4][R14.64] ;  /* 0x000000040e0e7981 */ /* 0x001eb4000c1e1900 */
[----:B------:R0:W4:Y:S01]  /*0120*/  @!P0 LDG.E.64 R2, desc[UR4][R6.64] ;  /* 0x0000000406028981 */ /* 0x000122000c1e1b00 */
[----:B------:R-:W1:Y:S03]  /*0130*/  LDC.64 R10, c[0x0][0x220] ;  /* 0x00008800ff0a7b82 */ /* 0x000e660000000a00 */
[----:B-1----:R1:W5:Y:S01]  /*0140*/  LDG.E R5, desc[UR4][R10.64] ;  /* 0x000000040a057981 */ /* 0x002362000c1e1900 */
[----:B0-----:R-:W-:-:S02]  /*0150*/  IADD3 R6, P6, R0, UR6, RZ ;  /* 0x0000000600067c10 */ /* 0x001fc4000ffde0ff */
[----:B-1----:R-:W-:-:S04]  /*0160*/  SHF.R.S32.HI R10, RZ, 0x1f, R0 ;  /* 0x0000001fff0a7819 */ /* 0x002fc80000011400 */
[----:B------:R-:W-:Y:S01]  /*0170*/  IADD3.X R7, R10, UR7, RZ, P6, !PT ;  /* 0x000000070a077c10 */ /* 0x000fe2000b7fe4ff */
[----:B------:R-:W-:Y:S01]  /*0180*/  ULDC.64 UR6, c[0x0][0x240] ;  /* 0x0000900000067ab9 */ /* 0x000fe20000000a00 */
[----:B---3--:R-:W-:Y:S01]  /*0190*/  FADD R16, RZ, -R12 ;  /* 0x8000000cff107221 */ /* 0x008fe20000000000 */
[----:B----4-:R-:W-:-:S04]  /*01a0*/  FADD R17, -R4, R2 ;  /* 0x0000000204117221 */ /* 0x010fc80000000100 */
[----:B------:R-:W-:Y:S01]  /*01b0*/  FMUL R19, R17, R17 ;  /* 0x0000001111137220 */ /* 0x000fe20000400000 */
[----:B------:R-:W-:-:S04]  /*01c0*/  FADD R17, -R4, R3 ;  /* 0x0000000304117221 */ /* 0x000fc80000000100 */
[----:B------:R-:W-:Y:S01]  /*01d0*/  FMUL R17, R17, R17 ;  /* 0x0000001111117220 */ /* 0x000fe20000400000 */
[----:B------:R-:W-:-:S03]  /*01e0*/  FMUL R18, R16, R19 ;  /* 0x0000001310127220 */ /* 0x000fc60000400000 */
[----:B------:R-:W-:Y:S01]  /*01f0*/  FMUL R16, R16, R17 ;  /* 0x0000001110107220 */ /* 0x000fe20000400000 */
[----:B------:R-:W-:-:S03]  /*0200*/  FMUL R18, R18, 1.4426950216293334961 ;  /* 0x3fb8aa3b12127820 */ /* 0x000fc60000400000 */
[----:B------:R-:W-:Y:S01]  /*0210*/  FMUL R16, R16, 1.4426950216293334961 ;  /* 0x3fb8aa3b10107820 */ /* 0x000fe20000400000 */
[----:B--2---:R-:W-:Y:S01]  /*0220*/  FADD R14, RZ, -R14 ;  /* 0x8000000eff0e7221 */ /* 0x004fe20000000000 */
[----:B------:R-:W-:-:S03]  /*0230*/  FSETP.GEU.AND P3, PT, R18, -126, PT ;  /* 0xc2fc00001200780b */ /* 0x000fc60003f6e000 */
[----:B------:R-:W-:Y:S01]  /*0240*/  FSETP.GEU.AND P5, PT, R16, -126, PT ;  /* 0xc2fc00001000780b */ /* 0x000fe20003fae000 */
[-C--:B------:R-:W-:Y:S01]  /*0250*/  FMUL R19, R19, R14.reuse ;  /* 0x0000000e13137220 */ /* 0x080fe20000400000 */
[----:B------:R-:W-:-:S03]  /*0260*/  FMUL R14, R17, R14 ;  /* 0x0000000e110e7220 */ /* 0x000fc60000400000 */
[----:B------:R-:W-:Y:S01]  /*0270*/  FMUL R19, R19, 1.4426950216293334961 ;  /* 0x3fb8aa3b13137820 */ /* 0x000fe20000400000 */
[----:B------:R-:W-:-:S04]  /*0280*/  FMUL R14, R14, 1.4426950216293334961 ;  /* 0x3fb8aa3b0e0e7820 */ /* 0x000fc80000400000 */
[----:B------:R-:W-:Y:S01]  /*0290*/  FSETP.GEU.AND P1, PT, R19, -126, PT ;  /* 0xc2fc00001300780b */ /* 0x000fe20003f2e000 */
[----:B------:R-:W-:Y:S01]  /*02a0*/  @!P3 FMUL R18, R18, 0.5 ;  /* 0x3f0000001212b820 */ /* 0x000fe20000400000 */
[----:B------:R-:W-:Y:S01]  /*02b0*/  FSETP.GEU.AND P4, PT, R14, -126, PT ;  /* 0xc2fc00000e00780b */ /* 0x000fe20003f8e000 */
[----:B------:R-:W-:-:S04]  /*02c0*/  @!P5 FMUL R16, R16, 0.5 ;  /* 0x3f0000001010d820 */ /* 0x000fc80000400000 */
[----:B------:R-:W0:Y:S08]  /*02d0*/  MUFU.EX2 R18, R18 ;  /* 0x0000001200127308 */ /* 0x000e300000000800 */
[----:B------:R-:W1:Y:S01]  /*02e0*/  MUFU.EX2 R16, R16 ;  /* 0x0000001000107308 */ /* 0x000e620000000800 */
[----:B------:R-:W-:Y:S01]  /*02f0*/  @!P1 FMUL R19, R19, 0.5 ;  /* 0x3f00000013139820 */ /* 0x000fe20000400000 */
[----:B------:R-:W-:Y:S01]  /*0300*/  @!P4 FMUL R14, R14, 0.5 ;  /* 0x3f0000000e0ec820 */ /* 0x000fe20000400000 */
[----:B------:R-:W-:-:S05]  /*0310*/  FSETP.GEU.AND P2, PT, R2, R4, PT ;  /* 0x000000040200720b */ /* 0x000fca0003f4e000 */
[----:B------:R-:W2:Y:S01]  /*0320*/  MUFU.EX2 R19, R19 ;  /* 0x0000001300137308 */ /* 0x000ea20000000800 */
[----:B0-----:R-:W-:Y:S01]  /*0330*/  @!P3 FMUL R18, R18, R18 ;  /* 0x000000121212b220 */ /* 0x001fe20000400000 */
[-C--:B------:R-:W-:Y:S02]  /*0340*/  FSETP.GE.AND P3, PT, R2, R4.reuse, PT ;  /* 0x000000040200720b */ /* 0x080fe40003f66000 */
[----:B------:R-:W-:-:S04]  /*0350*/  FSETP.GE.AND P6, PT, R3, R4, PT ;  /* 0x000000040300720b */ /* 0x000fc80003fc6000 */
[----:B------:R-:W0:Y:S01]  /*0360*/  MUFU.EX2 R9, R14 ;  /* 0x0000000e00097308 */ /* 0x000e220000000800 */
[----:B-1----:R-:W-:Y:S01]  /*0370*/  @!P5 FMUL R16, R16, R16 ;  /* 0x000000101010d220 */ /* 0x002fe20000400000 */
[----:B------:R-:W-:Y:S02]  /*0380*/  FSETP.GEU.AND P5, PT, R3, R4, PT ;  /* 0x000000040300720b */ /* 0x000fe40003fae000 */
[----:B------:R-:W1:Y:S01]  /*0390*/  LDC.64 R2, c[0x0][0x248] ;  /* 0x00009200ff027b82 */ /* 0x000e620000000a00 */
[----:B------:R-:W-:Y:S02]  /*03a0*/  SEL R8, RZ, 0x1, !P3 ;  /* 0x00000001ff087807 */ /* 0x000fe40005800000 */
[----:B------:R-:W-:Y:S02]  /*03b0*/  SEL R13, RZ, 0x100, !P6 ;  /* 0x00000100ff0d7807 */ /* 0x000fe40007000000 */
[----:B------:R-:W-:Y:S02]  /*03c0*/  SEL R4, RZ, 0x1, P2 ;  /* 0x00000001ff047807 */ /* 0x000fe40001000000 */
[----:B------:R-:W-:Y:S01]  /*03d0*/  SEL R11, RZ, 0x100, P5 ;  /* 0x00000100ff0b7807 */ /* 0x000fe20002800000 */
[----:B--2---:R-:W-:Y:S01]  /*03e0*/  @!P1 FMUL R19, R19, R19 ;  /* 0x0000001313139220 */ /* 0x004fe20000400000 */
[----:B------:R-:W-:Y:S01]  /*03f0*/  IADD3 R13, R8, R13, RZ ;  /* 0x0000000d080d7210 */ /* 0x000fe20007ffe0ff */
[----:B-----5:R-:W-:Y:S01]  /*0400*/  FADD R8, R5, -1 ;  /* 0xbf80000005087421 */ /* 0x020fe20000000000 */
[----:B0-----:R-:W-:Y:S01]  /*0410*/  @!P4 FMUL R9, R9, R9 ;  /* 0x000000090909c220 */ /* 0x001fe20000400000 */
[----:B------:R-:W-:-:S02]  /*0420*/  IADD3 R11, R4, R11, RZ ;  /* 0x0000000b040b7210 */ /* 0x000fc40007ffe0ff */
[----:B------:R-:W-:Y:S01]  /*0430*/  IADD3 R4, P1, R0, UR6, RZ ;  /* 0x0000000600047c10 */ /* 0x000fe2000ff3e0ff */
[C---:B------:R-:W-:Y:S01]  /*0440*/  FFMA R19, R8.reuse, R19, 1 ;  /* 0x3f80000008137423 */ /* 0x040fe20000000013 */
[C---:B------:R-:W-:Y:S01]  /*0450*/  FMUL R18, R5.reuse, R18 ;  /* 0x0000001205127220 */ /* 0x040fe20000400000 */
[----:B------:R-:W-:Y:S01]  /*0460*/  FMUL R16, R5, R16 ;  /* 0x0000001005107220 */ /* 0x000fe20000400000 */
[----:B------:R-:W-:Y:S01]  /*0470*/  FFMA R8, R8, R9, 1 ;  /* 0x3f80000008087423 */ /* 0x000fe20000000009 */
[----:B------:R-:W-:Y:S01]  /*0480*/  IADD3.X R5, R10, UR7, RZ, P1, !PT ;  /* 0x000000070a057c10 */ /* 0x000fe20008ffe4ff */
[----:B------:R0:W-:Y:S01]  /*0490*/  @!P0 STG.E.U16 desc[UR4][R6.64], R11 ;  /* 0x0000000b06008986 */ /* 0x0001e2000c101504 */
[----:B------:R-:W-:Y:S02]  /*04a0*/  FSEL R18, R18, RZ, !P3 ;  /* 0x000000ff12127208 */ /* 0x000fe40005800000 */
[----:B------:R-:W-:Y:S02]  /*04b0*/  FSEL R19, R19, RZ, P2 ;  /* 0x000000ff13137208 */ /* 0x000fe40001000000 */
[----:B------:R-:W-:Y:S01]  /*04c0*/  FSEL R16, R16, RZ, !P6 ;  /* 0x000000ff10107208 */ /* 0x000fe20007000000 */
[----:B------:R2:W-:Y:S01]  /*04d0*/  @!P0 STG.E.U16 desc[UR4][R4.64], R13 ;  /* 0x0000000d04008986 */ /* 0x0005e2000c101504 */
[----:B-1----:R-:W-:Y:S01]  /*04e0*/  IMAD.WIDE R2, R0, 0x4, R2 ;  /* 0x0000000400027825 */ /* 0x002fe200078e0202 */
[----:B0-----:R-:W-:-:S03]  /*04f0*/  FSEL R7, R8, RZ, P5 ;  /* 0x000000ff08077208 */ /* 0x001fc60002800000 */
[----:B------:R-:W-:Y:S02]  /*0500*/  FADD R6, R18, R19 ;  /* 0x0000001312067221 */ /* 0x000fe40000000000 */
[----:B------:R-:W-:Y:S01]  /*0510*/  FADD R7, R16, R7 ;  /* 0x0000000710077221 */ /* 0x000fe20000000000 */
[----:B--2---:R-:W-:Y:S06]  /*0520*/  @P0 EXIT ;  /* 0x000000000000094d */ /* 0x004fec0003800000 */
[----:B------:R-:W-:Y:S01]  /*0530*/  STG.E.64 desc[UR4][R2.64], R6 ;  /* 0x0000000602007986 */ /* 0x000fe2000c101b04 */
[----:B------:R-:W-:Y:S05]  /*0540*/  EXIT ;  /* 0x000000000000794d */ /* 0x000fea0003800000 */
.L_x_0:
[----:B------:R-:W-:-:S00]  /*0550*/  BRA `(.L_x_0) ;  /* 0xfffffffc00fc7947 */ /* 0x000fc0000383ffff */
[----:B------:R-:W-:-:S00]  /*0560*/  NOP ;  /* 0x0000000000007918 */ /* 0x000fc00000000000 */
        /* <DEDUP_REMOVED lines=9> */
.L_x_1:


//--------------------- .nv.constant0.triton_poi_fused_add_exp_ge_lt_masked_fill_mul_neg_pow_sub_3 --------------------------
	.section	.nv.constant0.triton_poi_fused_add_exp_ge_lt_masked_fill_mul_neg_pow_sub_3,"a",@progbits
	.sectionflags	@""
	.align	4
.nv.constant0.triton_poi_fused_add_exp_ge_lt_masked_fill_mul_neg_pow_sub_3:
	.zero		596
